//
// Generated by NVIDIA NVVM Compiler
//
// Compiler Build ID: CL-36424714
// Cuda compilation tools, release 13.0, V13.0.88
// Based on NVVM 20.0.0
//

.version 9.0
.target sm_100
.address_size 64

	// .globl	_Z4initPfS_S_

.visible .entry _Z4initPfS_S_(
	.param .u64 .ptr .align 1 _Z4initPfS_S__param_0,
	.param .u64 .ptr .align 1 _Z4initPfS_S__param_1,
	.param .u64 .ptr .align 1 _Z4initPfS_S__param_2
)
{
	.reg .b32 	%r<12>;
	.reg .b64 	%rd<5>;

	ld.param.u64 	%rd1, [_Z4initPfS_S__param_0];
	cvta.to.global.u64 	%rd2, %rd1;
	mov.u32 	%r1, %ctaid.x;
	mov.u32 	%r2, %ntid.x;
	mov.u32 	%r3, %tid.x;
	mad.lo.s32 	%r4, %r1, %r2, %r3;
	mov.u32 	%r5, %ctaid.y;
	mov.u32 	%r6, %ntid.y;
	mov.u32 	%r7, %tid.y;
	mad.lo.s32 	%r8, %r5, %r6, %r7;
	shl.b32 	%r9, %r8, 10;
	add.s32 	%r10, %r4, %r9;
	mul.wide.s32 	%rd3, %r10, 4;
	add.s64 	%rd4, %rd2, %rd3;
	mov.b32 	%r11, 0;
	st.global.u32 	[%rd4], %r11;
	ret;

}
	// .globl	_Z3addPfS_S_
.visible .entry _Z3addPfS_S_(
	.param .u64 .ptr .align 1 _Z3addPfS_S__param_0,
	.param .u64 .ptr .align 1 _Z3addPfS_S__param_1,
	.param .u64 .ptr .align 1 _Z3addPfS_S__param_2
)
{
	.reg .b32 	%r<11>;
	.reg .b32 	%f<4>;
	.reg .b64 	%rd<11>;

	ld.param.u64 	%rd1, [_Z3addPfS_S__param_0];
	ld.param.u64 	%rd2, [_Z3addPfS_S__param_1];
	ld.param.u64 	%rd3, [_Z3addPfS_S__param_2];
	cvta.to.global.u64 	%rd4, %rd3;
	cvta.to.global.u64 	%rd5, %rd2;
	cvta.to.global.u64 	%rd6, %rd1;
	mov.u32 	%r1, %ctaid.x;
	mov.u32 	%r2, %ntid.x;
	mov.u32 	%r3, %tid.x;
	mad.lo.s32 	%r4, %r1, %r2, %r3;
	mov.u32 	%r5, %ctaid.y;
	mov.u32 	%r6, %ntid.y;
	mov.u32 	%r7, %tid.y;
	mad.lo.s32 	%r8, %r5, %r6, %r7;
	shl.b32 	%r9, %r8, 10;
	add.s32 	%r10, %r4, %r9;
	mul.wide.s32 	%rd7, %r10, 4;
	add.s64 	%rd8, %rd6, %rd7;
	ld.global.f32 	%f1, [%rd8];
	add.s64 	%rd9, %rd5, %rd7;
	ld.global.f32 	%f2, [%rd9];
	add.f32 	%f3, %f1, %f2;
	add.s64 	%rd10, %rd4, %rd7;
	st.global.f32 	[%rd10], %f3;
	ret;

}


// ===== COMPILED SASS (sm_100) =====

	.target	sm_100

	.elftype	@"ET_EXEC"


//--------------------- .note.nv.tkinfo           --------------------------
	.section	.note.nv.tkinfo,"",@"SHT_NOTE"
	.sectionflags	@"SHF_NOTE_NV_TKINFO"
	.tkinfo
        /*0018*/ 	.word	0x00000002
        /*0030*/ 	.string	""
        /*0030*/ 	.string	"ptxas"
        /*0030*/ 	.string	"Cuda compilation tools, release 13.0, V13.0.88"
        /*0030*/ 	.string	"Build cuda_13.0.r13.0/compiler.36424714_0"
        /*0030*/ 	.string	"-arch sm_100 -m 64 "



//--------------------- .note.nv.cuinfo           --------------------------
	.section	.note.nv.cuinfo,"",@"SHT_NOTE"
	.sectionflags	@"SHF_NOTE_NV_CUINFO"
        /*0018*/ 	.short	0x0002
        /*001a*/ 	.short	0x0064
        /*001c*/ 	.short	0x0082
	.zero		2


//--------------------- .nv.info                  --------------------------
	.section	.nv.info,"",@"SHT_CUDA_INFO"
	.align	4


	//----- nvinfo : EIATTR_REGCOUNT
	.align		4
        /*0000*/ 	.byte	0x04, 0x2f
        /*0002*/ 	.short	(.L_1 - .L_0)
	.align		4
.L_0:
        /*0004*/ 	.word	index@(_Z4initPfS_S_)
        /*0008*/ 	.word	0x0000000a


	//----- nvinfo : EIATTR_FRAME_SIZE
	.align		4
.L_1:
        /*000c*/ 	.byte	0x04, 0x11
        /*000e*/ 	.short	(.L_3 - .L_2)
	.align		4
.L_2:
        /*0010*/ 	.word	index@(_Z4initPfS_S_)
        /*0014*/ 	.word	0x00000000


	//----- nvinfo : EIATTR_REGCOUNT
	.align		4
.L_3:
        /*0018*/ 	.byte	0x04, 0x2f
        /*001a*/ 	.short	(.L_5 - .L_4)
	.align		4
.L_4:
        /*001c*/ 	.word	index@(_Z3addPfS_S_)
        /*0020*/ 	.word	0x0000000c


	//----- nvinfo : EIATTR_FRAME_SIZE
	.align		4
.L_5:
        /*0024*/ 	.byte	0x04, 0x11
        /*0026*/ 	.short	(.L_7 - .L_6)
	.align		4
.L_6:
        /*0028*/ 	.word	index@(_Z3addPfS_S_)
        /*002c*/ 	.word	0x00000000


	//----- nvinfo : EIATTR_MIN_STACK_SIZE
	.align		4
.L_7:
        /*0030*/ 	.byte	0x04, 0x12
        /*0032*/ 	.short	(.L_9 - .L_8)
	.align		4
.L_8:
        /*0034*/ 	.word	index@(_Z3addPfS_S_)
        /*0038*/ 	.word	0x00000000


	//----- nvinfo : EIATTR_MIN_STACK_SIZE
	.align		4
.L_9:
        /*003c*/ 	.byte	0x04, 0x12
        /*003e*/ 	.short	(.L_11 - .L_10)
	.align		4
.L_10:
        /*0040*/ 	.word	index@(_Z4initPfS_S_)
        /*0044*/ 	.word	0x00000000
.L_11:


//--------------------- .nv.compat                --------------------------
	.section	.nv.compat,"",@"SHT_CUDA_COMPAT_INFO"
	.align	4
        /*0000*/ 	.byte	0x02, 0x09, 0x00, 0x00, 0x02, 0x02, 0x01, 0x00, 0x02, 0x05, 0x05, 0x00, 0x03, 0x07, 0x01, 0x01
        /*0010*/ 	.byte	0x02, 0x03, 0x00, 0x00, 0x02, 0x06, 0x01, 0x00, 0x04, 0x0b, 0x08, 0x00, 0x09, 0x00, 0x00, 0x00
        /*0020*/ 	.byte	0x00, 0x00, 0x00, 0x00


//--------------------- .nv.info._Z3addPfS_S_     --------------------------
	.section	.nv.info._Z3addPfS_S_,"",@"SHT_CUDA_INFO"
	.sectionflags	@""
	.align	4


	//----- nvinfo : EIATTR_CUDA_API_VERSION
	.align		4
        /*0000*/ 	.byte	0x04, 0x37
        /*0002*/ 	.short	(.L_13 - .L_12)
.L_12:
        /*0004*/ 	.word	0x00000082


	//----- nvinfo : EIATTR_KPARAM_INFO
	.align		4
.L_13:
        /*0008*/ 	.byte	0x04, 0x17
        /*000a*/ 	.short	(.L_15 - .L_14)
.L_14:
        /*000c*/ 	.word	0x00000000
        /*0010*/ 	.short	0x0002
        /*0012*/ 	.short	0x0010
        /*0014*/ 	.byte	0x00, 0xf5, 0x21, 0x00


	//----- nvinfo : EIATTR_KPARAM_INFO
	.align		4
.L_15:
        /*0018*/ 	.byte	0x04, 0x17
        /*001a*/ 	.short	(.L_17 - .L_16)
.L_16:
        /*001c*/ 	.word	0x00000000
        /*0020*/ 	.short	0x0001
        /*0022*/ 	.short	0x0008
        /*0024*/ 	.byte	0x00, 0xf5, 0x21, 0x00


	//----- nvinfo : EIATTR_KPARAM_INFO
	.align		4
.L_17:
        /*0028*/ 	.byte	0x04, 0x17
        /*002a*/ 	.short	(.L_19 - .L_18)
.L_18:
        /*002c*/ 	.word	0x00000000
        /*0030*/ 	.short	0x0000
        /*0032*/ 	.short	0x0000
        /*0034*/ 	.byte	0x00, 0xf5, 0x21, 0x00


	//----- nvinfo : EIATTR_SPARSE_MMA_MASK
	.align		4
.L_19:
        /*0038*/ 	.byte	0x03, 0x50
        /*003a*/ 	.short	0x0000


	//----- nvinfo : EIATTR_MAXREG_COUNT
	.align		4
        /*003c*/ 	.byte	0x03, 0x1b
        /*003e*/ 	.short	0x00ff


	//----- nvinfo : EIATTR_MERCURY_ISA_VERSION
	.align		4
        /*0040*/ 	.byte	0x03, 0x5f
        /*0042*/ 	.short	0x0101


	//----- nvinfo : EIATTR_VRC_CTA_INIT_COUNT
	.align		4
        /*0044*/ 	.byte	0x02, 0x4a
	.zero		1
	.zero		1


	//----- nvinfo : EIATTR_EXIT_INSTR_OFFSETS
	.align		4
        /*0048*/ 	.byte	0x04, 0x1c
        /*004a*/ 	.short	(.L_21 - .L_20)


	//   ....[0]....
.L_20:
        /*004c*/ 	.word	0x00000150


	//----- nvinfo : EIATTR_CBANK_PARAM_SIZE
	.align		4
.L_21:
        /*0050*/ 	.byte	0x03, 0x19
        /*0052*/ 	.short	0x0018


	//----- nvinfo : EIATTR_PARAM_CBANK
	.align		4
        /*0054*/ 	.byte	0x04, 0x0a
        /*0056*/ 	.short	(.L_23 - .L_22)
	.align		4
.L_22:
        /*0058*/ 	.word	index@(.nv.constant0._Z3addPfS_S_)
        /*005c*/ 	.short	0x0380
        /*005e*/ 	.short	0x0018


	//----- nvinfo : EIATTR_SW_WAR
	.align		4
.L_23:
        /*0060*/ 	.byte	0x04, 0x36
        /*0062*/ 	.short	(.L_25 - .L_24)
.L_24:
        /*0064*/ 	.word	0x00000008
.L_25:


//--------------------- .nv.info._Z4initPfS_S_    --------------------------
	.section	.nv.info._Z4initPfS_S_,"",@"SHT_CUDA_INFO"
	.sectionflags	@""
	.align	4


	//----- nvinfo : EIATTR_CUDA_API_VERSION
	.align		4
        /*0000*/ 	.byte	0x04, 0x37
        /*0002*/ 	.short	(.L_27 - .L_26)
.L_26:
        /*0004*/ 	.word	0x00000082


	//----- nvinfo : EIATTR_KPARAM_INFO
	.align		4
.L_27:
        /*0008*/ 	.byte	0x04, 0x17
        /*000a*/ 	.short	(.L_29 - .L_28)
.L_28:
        /*000c*/ 	.word	0x00000000
        /*0010*/ 	.short	0x0002
        /*0012*/ 	.short	0x0010
        /*0014*/ 	.byte	0x00, 0xf5, 0x21, 0x00


	//----- nvinfo : EIATTR_KPARAM_INFO
	.align		4
.L_29:
        /*0018*/ 	.byte	0x04, 0x17
        /*001a*/ 	.short	(.L_31 - .L_30)
.L_30:
        /*001c*/ 	.word	0x00000000
        /*0020*/ 	.short	0x0001
        /*0022*/ 	.short	0x0008
        /*0024*/ 	.byte	0x00, 0xf5, 0x21, 0x00


	//----- nvinfo : EIATTR_KPARAM_INFO
	.align		4
.L_31:
        /*0028*/ 	.byte	0x04, 0x17
        /*002a*/ 	.short	(.L_33 - .L_32)
.L_32:
        /*002c*/ 	.word	0x00000000
        /*0030*/ 	.short	0x0000
        /*0032*/ 	.short	0x0000
        /*0034*/ 	.byte	0x00, 0xf5, 0x21, 0x00


	//----- nvinfo : EIATTR_SPARSE_MMA_MASK
	.align		4
.L_33:
        /*0038*/ 	.byte	0x03, 0x50
        /*003a*/ 	.short	0x0000


	//----- nvinfo : EIATTR_MAXREG_COUNT
	.align		4
        /*003c*/ 	.byte	0x03, 0x1b
        /*003e*/ 	.short	0x00ff


	//----- nvinfo : EIATTR_MERCURY_ISA_VERSION
	.align		4
        /*0040*/ 	.byte	0x03, 0x5f
        /*0042*/ 	.short	0x0101


	//----- nvinfo : EIATTR_VRC_CTA_INIT_COUNT
	.align		4
        /*0044*/ 	.byte	0x02, 0x4a
	.zero		1
	.zero		1


	//----- nvinfo : EIATTR_EXIT_INSTR_OFFSETS
	.align		4
        /*0048*/ 	.byte	0x04, 0x1c
        /*004a*/ 	.short	(.L_35 - .L_34)


	//   ....[0]....
.L_34:
        /*004c*/ 	.word	0x000000e0


	//----- nvinfo : EIATTR_CBANK_PARAM_SIZE
	.align		4
.L_35:
        /*0050*/ 	.byte	0x03, 0x19
        /*0052*/ 	.short	0x0018


	//----- nvinfo : EIATTR_PARAM_CBANK
	.align		4
        /*0054*/ 	.byte	0x04, 0x0a
        /*0056*/ 	.short	(.L_37 - .L_36)
	.align		4
.L_36:
        /*0058*/ 	.word	index@(.nv.constant0._Z4initPfS_S_)
        /*005c*/ 	.short	0x0380
        /*005e*/ 	.short	0x0018


	//----- nvinfo : EIATTR_SW_WAR
	.align		4
.L_37:
        /*0060*/ 	.byte	0x04, 0x36
        /*0062*/ 	.short	(.L_39 - .L_38)
.L_38:
        /*0064*/ 	.word	0x00000008
.L_39:


//--------------------- .nv.callgraph             --------------------------
	.section	.nv.callgraph,"",@"SHT_CUDA_CALLGRAPH"
	.align	4
	.sectionentsize	8
	.align		4
        /*0000*/ 	.word	0x00000000
	.align		4
        /*0004*/ 	.word	0xffffffff
	.align		4
        /*0008*/ 	.word	0x00000000
	.align		4
        /*000c*/ 	.word	0xfffffffe
	.align		4
        /*0010*/ 	.word	0x00000000
	.align		4
        /*0014*/ 	.word	0xfffffffd
	.align		4
        /*0018*/ 	.word	0x00000000
	.align		4
        /*001c*/ 	.word	0xfffffffc


//--------------------- .text._Z3addPfS_S_        --------------------------
	.section	.text._Z3addPfS_S_,"ax",@progbits
	.align	128
        .global         _Z3addPfS_S_
        .type           _Z3addPfS_S_,@function
        .size           _Z3addPfS_S_,(.L_x_2 - _Z3addPfS_S_)
        .other          _Z3addPfS_S_,@"STO_CUDA_ENTRY STV_DEFAULT"
_Z3addPfS_S_:
.text._Z3addPfS_S_:
[----:B------:R-:W-:Y:S01]  /*0000*/  LDC R1, c[0x0][0x37c] ;  /* 0x0000df00ff017b82 */ /* 0x000fe20000000800 */
[----:B------:R-:W0:Y:S07]  /*0010*/  S2R R7, SR_TID.X ;  /* 0x0000000000077919 */ /* 0x000e2e0000002100 */
[----:B------:R-:W0:Y:S01]  /*0020*/  S2UR UR6, SR_CTAID.X ;  /* 0x00000000000679c3 */ /* 0x000e220000002500 */
[----:B------:R-:W1:Y:S01]  /*0030*/  LDCU.64 UR4, c[0x0][0x358] ;  /* 0x00006b00ff0477ac */ /* 0x000e620008000a00 */
[----:B------:R-:W2:Y:S06]  /*0040*/  S2R R9, SR_TID.Y ;  /* 0x0000000000097919 */ /* 0x000eac0000002200 */
[----:B------:R-:W0:Y:S08]  /*0050*/  LDC R0, c[0x0][0x360] ;  /* 0x0000d800ff007b82 */ /* 0x000e300000000800 */
[----:B------:R-:W2:Y:S08]  /*0060*/  S2UR UR7, SR_CTAID.Y ;  /* 0x00000000000779c3 */ /* 0x000eb00000002600 */
[----:B------:R-:W2:Y:S08]  /*0070*/  LDC R6, c[0x0][0x364] ;  /* 0x0000d900ff067b82 */ /* 0x000eb00000000800 */
[----:B------:R-:W3:Y:S01]  /*0080*/  LDC.64 R2, c[0x0][0x380] ;  /* 0x0000e000ff027b82 */ /* 0x000ee20000000a00 */
[----:B0-----:R-:W-:-:S07]  /*0090*/  IMAD R0, R0, UR6, R7 ;  /* 0x0000000600007c24 */ /* 0x001fce000f8e0207 */
[----:B------:R-:W0:Y:S01]  /*00a0*/  LDC.64 R4, c[0x0][0x388] ;  /* 0x0000e200ff047b82 */ /* 0x000e220000000a00 */
[----:B--2---:R-:W-:-:S05]  /*00b0*/  IMAD R7, R6, UR7, R9 ;  /* 0x0000000706077c24 */ /* 0x004fca000f8e0209 */
[----:B------:R-:W-:Y:S02]  /*00c0*/  LEA R9, R7, R0, 0xa ;  /* 0x0000000007097211 */ /* 0x000fe400078e50ff */
[----:B------:R-:W2:Y:S03]  /*00d0*/  LDC.64 R6, c[0x0][0x390] ;  /* 0x0000e400ff067b82 */ /* 0x000ea60000000a00 */
[----:B---3--:R-:W-:-:S04]  /*00e0*/  IMAD.WIDE R2, R9, 0x4, R2 ;  /* 0x0000000409027825 */ /* 0x008fc800078e0202 */
[C---:B0-----:R-:W-:Y:S02]  /*00f0*/  IMAD.WIDE R4, R9.reuse, 0x4, R4 ;  /* 0x0000000409047825 */ /* 0x041fe400078e0204 */
[----:B-1----:R-:W3:Y:S04]  /*0100*/  LDG.E R2, desc[UR4][R2.64] ;  /* 0x0000000402027981 */ /* 0x002ee8000c1e1900 */
[----:B------:R-:W3:Y:S01]  /*0110*/  LDG.E R5, desc[UR4][R4.64] ;  /* 0x0000000404057981 */ /* 0x000ee2000c1e1900 */
[----:B--2---:R-:W-:-:S04]  /*0120*/  IMAD.WIDE R6, R9, 0x4, R6 ;  /* 0x0000000409067825 */ /* 0x004fc800078e0206 */
[----:B---3--:R-:W-:-:S05]  /*0130*/  FADD R9, R2, R5 ;  /* 0x0000000502097221 */ /* 0x008fca0000000000 */
[----:B------:R-:W-:Y:S01]  /*0140*/  STG.E desc[UR4][R6.64], R9 ;  /* 0x0000000906007986 */ /* 0x000fe2000c101904 */
[----:B------:R-:W-:Y:S05]  /*0150*/  EXIT ;  /* 0x000000000000794d */ /* 0x000fea0003800000 */
.L_x_0:
[----:B------:R-:W-:-:S00]  /*0160*/  BRA `(.L_x_0) ;  /* 0xfffffffc00fc7947 */ /* 0x000fc0000383ffff */
[----:B------:R-:W-:-:S00]  /*0170*/  NOP ;  /* 0x0000000000007918 */ /* 0x000fc00000000000 */
        /* <DEDUP_REMOVED lines=8> */
.L_x_2:


//--------------------- .text._Z4initPfS_S_       --------------------------
	.section	.text._Z4initPfS_S_,"ax",@progbits
	.align	128
        .global         _Z4initPfS_S_
        .type           _Z4initPfS_S_,@function
        .size           _Z4initPfS_S_,(.L_x_3 - _Z4initPfS_S_)
        .other          _Z4initPfS_S_,@"STO_CUDA_ENTRY STV_DEFAULT"
_Z4initPfS_S_:
.text._Z4initPfS_S_:
        /* <DEDUP_REMOVED lines=9> */
[----:B0-----:R-:W-:-:S02]  /*0090*/  IMAD R0, R0, UR6, R5 ;  /* 0x0000000600007c24 */ /* 0x001fc4000f8e0205 */
[----:B--2---:R-:W-:-:S05]  /*00a0*/  IMAD R5, R4, UR7, R7 ;  /* 0x0000000704057c24 */ /* 0x004fca000f8e0207 */
[----:B------:R-:W-:-:S05]  /*00b0*/  LEA R5, R5, R0, 0xa ;  /* 0x0000000005057211 */ /* 0x000fca00078e50ff */
[----:B---3--:R-:W-:-:S05]  /*00c0*/  IMAD.WIDE R2, R5, 0x4, R2 ;  /* 0x0000000405027825 */ /* 0x008fca00078e0202 */
[----:B-1----:R-:W-:Y:S01]  /*00d0*/  STG.E desc[UR4][R2.64], RZ ;  /* 0x000000ff02007986 */ /* 0x002fe2000c101904 */
[----:B------:R-:W-:Y:S05]  /*00e0*/  EXIT ;  /* 0x000000000000794d */ /* 0x000fea0003800000 */
.L_x_1:
        /* <DEDUP_REMOVED lines=9> */
.L_x_3:


//--------------------- .nv.shared.reserved.0     --------------------------
	.section	.nv.shared.reserved.0,"aw",@nobits
	.weak		__nv_reservedSMEM_offset_0_alias
	.size		__nv_reservedSMEM_offset_0_alias, 0, 64
	.other		__nv_reservedSMEM_offset_0_alias,@"STO_CUDA_RESERVED_SHARED STV_DEFAULT"
__nv_reservedSMEM_offset_0_alias:
	.zero		0
	.zero		64


//--------------------- .nv.constant0._Z3addPfS_S_ --------------------------
	.section	.nv.constant0._Z3addPfS_S_,"a",@progbits
	.sectionflags	@""
	.align	4
.nv.constant0._Z3addPfS_S_:
	.zero		920


//--------------------- .nv.constant0._Z4initPfS_S_ --------------------------
	.section	.nv.constant0._Z4initPfS_S_,"a",@progbits
	.sectionflags	@""
	.align	4
.nv.constant0._Z4initPfS_S_:
	.zero		920


//--------------------- SYMBOLS --------------------------

	.type		.nv.reservedSmem.offset0,@object
	.size		.nv.reservedSmem.offset0,0x4
